//
// Generated by NVIDIA NVVM Compiler
//
// Compiler Build ID: CL-36424714
// Cuda compilation tools, release 13.0, V13.0.88
// Based on NVVM 20.0.0
//

.version 9.0
.target sm_100
.address_size 64

	// .globl	distance

.visible .entry distance(
	.param .u32 distance_param_0,
	.param .u32 distance_param_1,
	.param .u32 distance_param_2,
	.param .u64 .ptr .align 1 distance_param_3,
	.param .u64 .ptr .align 1 distance_param_4,
	.param .u64 .ptr .align 1 distance_param_5,
	.param .u64 .ptr .align 1 distance_param_6,
	.param .u64 .ptr .align 1 distance_param_7
)
{
	.reg .pred 	%p<10>;
	.reg .b32 	%r<34>;
	.reg .b64 	%rd<32>;

	ld.param.u32 	%r11, [distance_param_0];
	ld.param.u32 	%r12, [distance_param_1];
	ld.param.u32 	%r13, [distance_param_2];
	ld.param.u64 	%rd11, [distance_param_3];
	ld.param.u64 	%rd12, [distance_param_4];
	ld.param.u64 	%rd13, [distance_param_5];
	ld.param.u64 	%rd14, [distance_param_6];
	ld.param.u64 	%rd15, [distance_param_7];
	setp.lt.s32 	%p1, %r13, 2;
	@%p1 bra 	$L__BB0_13;
	cvta.to.global.u64 	%rd29, %rd15;
	cvta.to.global.u64 	%rd31, %rd13;
	cvta.to.global.u64 	%rd30, %rd14;
	mov.u32 	%r1, %tid.x;
	mov.u32 	%r2, %ntid.x;
	cvta.to.global.u64 	%rd4, %rd11;
	cvta.to.global.u64 	%rd5, %rd12;
	mov.b32 	%r32, 2;
$L__BB0_2:
	mov.u64 	%rd7, %rd30;
	mov.u64 	%rd30, %rd29;
	setp.gt.s32 	%p2, %r32, %r11;
	sub.s32 	%r15, %r32, %r11;
	selp.b32 	%r16, %r15, 0, %p2;
	add.s32 	%r33, %r16, %r1;
	min.s32 	%r5, %r32, %r12;
	setp.gt.s32 	%p3, %r33, %r5;
	@%p3 bra 	$L__BB0_12;
	mul.wide.s32 	%rd16, %r32, 4;
	add.s64 	%rd9, %rd30, %rd16;
	mul.wide.u32 	%rd17, %r32, 4;
	add.s64 	%rd10, %rd31, %rd17;
$L__BB0_4:
	setp.ne.s32 	%p4, %r33, 0;
	@%p4 bra 	$L__BB0_6;
	ld.global.u32 	%r30, [%rd30];
	add.s32 	%r31, %r30, 1;
	st.global.u32 	[%rd31], %r31;
	bra.uni 	$L__BB0_11;
$L__BB0_6:
	setp.ne.s32 	%p5, %r33, %r32;
	@%p5 bra 	$L__BB0_8;
	ld.global.u32 	%r28, [%rd9+-4];
	add.s32 	%r29, %r28, 1;
	st.global.u32 	[%rd10], %r29;
	bra.uni 	$L__BB0_11;
$L__BB0_8:
	mul.wide.s32 	%rd18, %r33, 4;
	add.s64 	%rd19, %rd30, %rd18;
	ld.global.u32 	%r17, [%rd19+-4];
	ld.global.u32 	%r18, [%rd19];
	min.s32 	%r7, %r17, %r18;
	add.s32 	%r8, %r7, 1;
	not.b32 	%r19, %r33;
	add.s32 	%r20, %r32, %r19;
	mul.wide.s32 	%rd20, %r20, 4;
	add.s64 	%rd21, %rd4, %rd20;
	ld.global.u32 	%r21, [%rd21];
	add.s64 	%rd22, %rd5, %rd18;
	ld.global.u32 	%r22, [%rd22+-4];
	setp.eq.s32 	%p6, %r21, %r22;
	@%p6 bra 	$L__BB0_10;
	add.s64 	%rd24, %rd7, %rd18;
	ld.global.u32 	%r23, [%rd24+-4];
	setp.lt.s32 	%p7, %r7, %r23;
	add.s32 	%r24, %r23, 1;
	selp.b32 	%r25, %r8, %r24, %p7;
	add.s64 	%rd25, %rd31, %rd18;
	st.global.u32 	[%rd25], %r25;
	bra.uni 	$L__BB0_11;
$L__BB0_10:
	add.s64 	%rd27, %rd7, %rd18;
	ld.global.u32 	%r26, [%rd27+-4];
	min.s32 	%r27, %r8, %r26;
	add.s64 	%rd28, %rd31, %rd18;
	st.global.u32 	[%rd28], %r27;
$L__BB0_11:
	add.s32 	%r33, %r33, %r2;
	setp.le.s32 	%p8, %r33, %r5;
	@%p8 bra 	$L__BB0_4;
$L__BB0_12:
	bar.sync 	0;
	add.s32 	%r10, %r32, 1;
	setp.ne.s32 	%p9, %r32, %r13;
	mov.u32 	%r32, %r10;
	mov.u64 	%rd29, %rd31;
	mov.u64 	%rd31, %rd7;
	@%p9 bra 	$L__BB0_2;
$L__BB0_13:
	ret;

}


// ===== COMPILED SASS (sm_100) =====

	.target	sm_100

	.elftype	@"ET_EXEC"


//--------------------- .note.nv.tkinfo           --------------------------
	.section	.note.nv.tkinfo,"",@"SHT_NOTE"
	.sectionflags	@"SHF_NOTE_NV_TKINFO"
	.tkinfo
        /*0018*/ 	.word	0x00000002
        /*0030*/ 	.string	""
        /*0030*/ 	.string	"ptxas"
        /*0030*/ 	.string	"Cuda compilation tools, release 13.0, V13.0.88"
        /*0030*/ 	.string	"Build cuda_13.0.r13.0/compiler.36424714_0"
        /*0030*/ 	.string	"-arch sm_100 -m 64 "



//--------------------- .note.nv.cuinfo           --------------------------
	.section	.note.nv.cuinfo,"",@"SHT_NOTE"
	.sectionflags	@"SHF_NOTE_NV_CUINFO"
        /*0018*/ 	.short	0x0002
        /*001a*/ 	.short	0x0064
        /*001c*/ 	.short	0x0082
	.zero		2


//--------------------- .nv.info                  --------------------------
	.section	.nv.info,"",@"SHT_CUDA_INFO"
	.align	4


	//----- nvinfo : EIATTR_REGCOUNT
	.align		4
        /*0000*/ 	.byte	0x04, 0x2f
        /*0002*/ 	.short	(.L_1 - .L_0)
	.align		4
.L_0:
        /*0004*/ 	.word	index@(distance)
        /*0008*/ 	.word	0x00000020


	//----- nvinfo : EIATTR_FRAME_SIZE
	.align		4
.L_1:
        /*000c*/ 	.byte	0x04, 0x11
        /*000e*/ 	.short	(.L_3 - .L_2)
	.align		4
.L_2:
        /*0010*/ 	.word	index@(distance)
        /*0014*/ 	.word	0x00000000


	//----- nvinfo : EIATTR_MIN_STACK_SIZE
	.align		4
.L_3:
        /*0018*/ 	.byte	0x04, 0x12
        /*001a*/ 	.short	(.L_5 - .L_4)
	.align		4
.L_4:
        /*001c*/ 	.word	index@(distance)
        /*0020*/ 	.word	0x00000000
.L_5:


//--------------------- .nv.compat                --------------------------
	.section	.nv.compat,"",@"SHT_CUDA_COMPAT_INFO"
	.align	4
        /*0000*/ 	.byte	0x02, 0x09, 0x00, 0x00, 0x02, 0x02, 0x01, 0x00, 0x02, 0x05, 0x05, 0x00, 0x03, 0x07, 0x01, 0x01
        /*0010*/ 	.byte	0x02, 0x03, 0x00, 0x00, 0x02, 0x06, 0x01, 0x00, 0x04, 0x0b, 0x08, 0x00, 0x09, 0x00, 0x00, 0x00
        /*0020*/ 	.byte	0x00, 0x00, 0x00, 0x00


//--------------------- .nv.info.distance         --------------------------
	.section	.nv.info.distance,"",@"SHT_CUDA_INFO"
	.sectionflags	@""
	.align	4


	//----- nvinfo : EIATTR_CUDA_API_VERSION
	.align		4
        /*0000*/ 	.byte	0x04, 0x37
        /*0002*/ 	.short	(.L_7 - .L_6)
.L_6:
        /*0004*/ 	.word	0x00000082


	//----- nvinfo : EIATTR_KPARAM_INFO
	.align		4
.L_7:
        /*0008*/ 	.byte	0x04, 0x17
        /*000a*/ 	.short	(.L_9 - .L_8)
.L_8:
        /*000c*/ 	.word	0x00000000
        /*0010*/ 	.short	0x0007
        /*0012*/ 	.short	0x0030
        /*0014*/ 	.byte	0x00, 0xf5, 0x21, 0x00


	//----- nvinfo : EIATTR_KPARAM_INFO
	.align		4
.L_9:
        /*0018*/ 	.byte	0x04, 0x17
        /*001a*/ 	.short	(.L_11 - .L_10)
.L_10:
        /*001c*/ 	.word	0x00000000
        /*0020*/ 	.short	0x0006
        /*0022*/ 	.short	0x0028
        /*0024*/ 	.byte	0x00, 0xf5, 0x21, 0x00


	//----- nvinfo : EIATTR_KPARAM_INFO
	.align		4
.L_11:
        /*0028*/ 	.byte	0x04, 0x17
        /*002a*/ 	.short	(.L_13 - .L_12)
.L_12:
        /*002c*/ 	.word	0x00000000
        /*0030*/ 	.short	0x0005
        /*0032*/ 	.short	0x0020
        /*0034*/ 	.byte	0x00, 0xf5, 0x21, 0x00


	//----- nvinfo : EIATTR_KPARAM_INFO
	.align		4
.L_13:
        /*0038*/ 	.byte	0x04, 0x17
        /*003a*/ 	.short	(.L_15 - .L_14)
.L_14:
        /*003c*/ 	.word	0x00000000
        /*0040*/ 	.short	0x0004
        /*0042*/ 	.short	0x0018
        /*0044*/ 	.byte	0x00, 0xf5, 0x21, 0x00


	//----- nvinfo : EIATTR_KPARAM_INFO
	.align		4
.L_15:
        /*0048*/ 	.byte	0x04, 0x17
        /*004a*/ 	.short	(.L_17 - .L_16)
.L_16:
        /*004c*/ 	.word	0x00000000
        /*0050*/ 	.short	0x0003
        /*0052*/ 	.short	0x0010
        /*0054*/ 	.byte	0x00, 0xf5, 0x21, 0x00


	//----- nvinfo : EIATTR_KPARAM_INFO
	.align		4
.L_17:
        /*0058*/ 	.byte	0x04, 0x17
        /*005a*/ 	.short	(.L_19 - .L_18)
.L_18:
        /*005c*/ 	.word	0x00000000
        /*0060*/ 	.short	0x0002
        /*0062*/ 	.short	0x0008
        /*0064*/ 	.byte	0x00, 0xf0, 0x11, 0x00


	//----- nvinfo : EIATTR_KPARAM_INFO
	.align		4
.L_19:
        /*0068*/ 	.byte	0x04, 0x17
        /*006a*/ 	.short	(.L_21 - .L_20)
.L_20:
        /*006c*/ 	.word	0x00000000
        /*0070*/ 	.short	0x0001
        /*0072*/ 	.short	0x0004
        /*0074*/ 	.byte	0x00, 0xf0, 0x11, 0x00


	//----- nvinfo : EIATTR_KPARAM_INFO
	.align		4
.L_21:
        /*0078*/ 	.byte	0x04, 0x17
        /*007a*/ 	.short	(.L_23 - .L_22)
.L_22:
        /*007c*/ 	.word	0x00000000
        /*0080*/ 	.short	0x0000
        /*0082*/ 	.short	0x0000
        /*0084*/ 	.byte	0x00, 0xf0, 0x11, 0x00


	//----- nvinfo : EIATTR_SPARSE_MMA_MASK
	.align		4
.L_23:
        /*0088*/ 	.byte	0x03, 0x50
        /*008a*/ 	.short	0x0000


	//----- nvinfo : EIATTR_MAXREG_COUNT
	.align		4
        /*008c*/ 	.byte	0x03, 0x1b
        /*008e*/ 	.short	0x00ff


	//----- nvinfo : EIATTR_NUM_BARRIERS
	.align		4
        /*0090*/ 	.byte	0x02, 0x4c
        /*0092*/ 	.byte	0x01
	.zero		1


	//----- nvinfo : EIATTR_MERCURY_ISA_VERSION
	.align		4
        /*0094*/ 	.byte	0x03, 0x5f
        /*0096*/ 	.short	0x0101


	//----- nvinfo : EIATTR_VRC_CTA_INIT_COUNT
	.align		4
        /*0098*/ 	.byte	0x02, 0x4a
	.zero		1
	.zero		1


	//----- nvinfo : EIATTR_EXIT_INSTR_OFFSETS
	.align		4
        /*009c*/ 	.byte	0x04, 0x1c
        /*009e*/ 	.short	(.L_25 - .L_24)


	//   ....[0]....
.L_24:
        /*00a0*/ 	.word	0x00000030


	//   ....[1]....
        /*00a4*/ 	.word	0x000004f0


	//----- nvinfo : EIATTR_CRS_STACK_SIZE
	.align		4
.L_25:
        /*00a8*/ 	.byte	0x04, 0x1e
        /*00aa*/ 	.short	(.L_27 - .L_26)
.L_26:
        /*00ac*/ 	.word	0x00000000


	//----- nvinfo : EIATTR_CBANK_PARAM_SIZE
	.align		4
.L_27:
        /*00b0*/ 	.byte	0x03, 0x19
        /*00b2*/ 	.short	0x0038


	//----- nvinfo : EIATTR_PARAM_CBANK
	.align		4
        /*00b4*/ 	.byte	0x04, 0x0a
        /*00b6*/ 	.short	(.L_29 - .L_28)
	.align		4
.L_28:
        /*00b8*/ 	.word	index@(.nv.constant0.distance)
        /*00bc*/ 	.short	0x0380
        /*00be*/ 	.short	0x0038


	//----- nvinfo : EIATTR_SW_WAR
	.align		4
.L_29:
        /*00c0*/ 	.byte	0x04, 0x36
        /*00c2*/ 	.short	(.L_31 - .L_30)
.L_30:
        /*00c4*/ 	.word	0x00000008
.L_31:


//--------------------- .nv.callgraph             --------------------------
	.section	.nv.callgraph,"",@"SHT_CUDA_CALLGRAPH"
	.align	4
	.sectionentsize	8
	.align		4
        /*0000*/ 	.word	0x00000000
	.align		4
        /*0004*/ 	.word	0xffffffff
	.align		4
        /*0008*/ 	.word	0x00000000
	.align		4
        /*000c*/ 	.word	0xfffffffe
	.align		4
        /*0010*/ 	.word	0x00000000
	.align		4
        /*0014*/ 	.word	0xfffffffd
	.align		4
        /*0018*/ 	.word	0x00000000
	.align		4
        /*001c*/ 	.word	0xfffffffc


//--------------------- .text.distance            --------------------------
	.section	.text.distance,"ax",@progbits
	.align	128
        .global         distance
        .type           distance,@function
        .size           distance,(.L_x_9 - distance)
        .other          distance,@"STO_CUDA_ENTRY STV_DEFAULT"
distance:
.text.distance:
[----:B------:R-:W-:Y:S08]  /*0000*/  LDC R1, c[0x0][0x37c] ;  /* 0x0000df00ff017b82 */ /* 0x000ff00000000800 */
[----:B------:R-:W0:Y:S02]  /*0010*/  LDC R0, c[0x0][0x388] ;  /* 0x0000e200ff007b82 */ /* 0x000e240000000800 */
[----:B0-----:R-:W-:-:S13]  /*0020*/  ISETP.GE.AND P0, PT, R0, 0x2, PT ;  /* 0x000000020000780c */ /* 0x001fda0003f06270 */
[----:B------:R-:W-:Y:S05]  /*0030*/  @!P0 EXIT ;  /* 0x000000000000894d */ /* 0x000fea0003800000 */
[----:B------:R-:W0:Y:S01]  /*0040*/  S2R R0, SR_TID.X ;  /* 0x0000000000007919 */ /* 0x000e220000002100 */
[----:B------:R-:W1:Y:S01]  /*0050*/  LDC.64 R2, c[0x0][0x3a0] ;  /* 0x0000e800ff027b82 */ /* 0x000e620000000a00 */
[----:B------:R-:W2:Y:S01]  /*0060*/  LDCU.64 UR8, c[0x0][0x3b0] ;  /* 0x00007600ff0877ac */ /* 0x000ea20008000a00 */
[----:B------:R-:W-:Y:S01]  /*0070*/  IMAD.MOV.U32 R17, RZ, RZ, 0x2 ;  /* 0x00000002ff117424 */ /* 0x000fe200078e00ff */
[----:B------:R-:W3:Y:S05]  /*0080*/  LDCU UR4, c[0x0][0x360] ;  /* 0x00006c00ff0477ac */ /* 0x000eea0008000800 */
[----:B------:R-:W4:Y:S01]  /*0090*/  LDC.64 R4, c[0x0][0x3a8] ;  /* 0x0000ea00ff047b82 */ /* 0x000f220000000a00 */
[----:B------:R-:W0:Y:S01]  /*00a0*/  LDCU.64 UR6, c[0x0][0x358] ;  /* 0x00006b00ff0677ac */ /* 0x000e220008000a00 */
[----:B--2---:R-:W-:Y:S01]  /*00b0*/  IMAD.U32 R8, RZ, RZ, UR8 ;  /* 0x00000008ff087e24 */ /* 0x004fe2000f8e00ff */
[----:B------:R-:W-:-:S07]  /*00c0*/  MOV R9, UR9 ;  /* 0x0000000900097c02 */ /* 0x000fce0008000f00 */
.L_x_7:
[----:B--2---:R-:W2:Y:S01]  /*00d0*/  LDCU.64 UR8, c[0x0][0x380] ;  /* 0x00007000ff0877ac */ /* 0x004ea20008000a00 */
[----:B------:R-:W-:Y:S01]  /*00e0*/  BSSY.RECONVERGENT B0, `(.L_x_0) ;  /* 0x0000037000007945 */ /* 0x000fe20003800200 */
[C---:B--2---:R-:W-:Y:S01]  /*00f0*/  VIADD R6, R17.reuse, -UR8 ;  /* 0x8000000811067c36 */ /* 0x044fe20008000000 */
[C---:B------:R-:W-:Y:S02]  /*0100*/  ISETP.GT.AND P0, PT, R17.reuse, UR8, PT ;  /* 0x0000000811007c0c */ /* 0x040fe4000bf04270 */
[----:B------:R-:W-:Y:S02]  /*0110*/  VIMNMX R16, PT, PT, R17, UR9, PT ;  /* 0x0000000911107c48 */ /* 0x000fe4000bfe0100 */
[----:B------:R-:W-:Y:S02]  /*0120*/  SEL R7, R6, RZ, P0 ;  /* 0x000000ff06077207 */ /* 0x000fe40000000000 */
[----:B----4-:R-:W-:Y:S01]  /*0130*/  MOV R6, R4 ;  /* 0x0000000400067202 */ /* 0x010fe20000000f00 */
[----:B------:R-:W-:-:S02]  /*0140*/  IMAD.MOV.U32 R4, RZ, RZ, R8 ;  /* 0x000000ffff047224 */ /* 0x000fc400078e0008 */
[----:B0-----:R-:W-:Y:S02]  /*0150*/  IMAD.IADD R19, R7, 0x1, R0 ;  /* 0x0000000107137824 */ /* 0x001fe400078e0200 */
[----:B------:R-:W-:Y:S01]  /*0160*/  IMAD.MOV.U32 R7, RZ, RZ, R5 ;  /* 0x000000ffff077224 */ /* 0x000fe200078e0005 */
[----:B------:R-:W-:Y:S02]  /*0170*/  MOV R5, R9 ;  /* 0x0000000900057202 */ /* 0x000fe40000000f00 */
[----:B------:R-:W-:-:S13]  /*0180*/  ISETP.GT.AND P0, PT, R19, R16, PT ;  /* 0x000000101300720c */ /* 0x000fda0003f04270 */
[----:B------:R-:W-:Y:S05]  /*0190*/  @P0 BRA `(.L_x_1) ;  /* 0x0000000000ac0947 */ /* 0x000fea0003800000 */
[----:B------:R-:W0:Y:S01]  /*01a0*/  LDC.64 R8, c[0x0][0x390] ;  /* 0x0000e400ff087b82 */ /* 0x000e220000000a00 */
[----:B------:R-:W-:-:S04]  /*01b0*/  IMAD.WIDE R12, R17, 0x4, R4 ;  /* 0x00000004110c7825 */ /* 0x000fc800078e0204 */
[----:B-1----:R-:W-:-:S03]  /*01c0*/  IMAD.WIDE.U32 R14, R17, 0x4, R2 ;  /* 0x00000004110e7825 */ /* 0x002fc600078e0002 */
[----:B------:R-:W1:Y:S04]  /*01d0*/  LDC.64 R10, c[0x0][0x398] ;  /* 0x0000e600ff0a7b82 */ /* 0x000e680000000a00 */
.L_x_6:
[----:B------:R-:W-:Y:S01]  /*01e0*/  ISETP.NE.AND P0, PT, R19, RZ, PT ;  /* 0x000000ff1300720c */ /* 0x000fe20003f05270 */
[----:B------:R-:W-:-:S12]  /*01f0*/  BSSY.RECONVERGENT B1, `(.L_x_2) ;  /* 0x0000022000017945 */ /* 0x000fd80003800200 */
[----:B0-2-4-:R-:W-:Y:S05]  /*0200*/  @P0 BRA `(.L_x_3) ;  /* 0x0000000000100947 */ /* 0x015fea0003800000 */
[----:B------:R-:W2:Y:S02]  /*0210*/  LDG.E R18, desc[UR6][R4.64] ;  /* 0x0000000604127981 */ /* 0x000ea4000c1e1900 */
[----:B--2---:R-:W-:-:S05]  /*0220*/  VIADD R21, R18, 0x1 ;  /* 0x0000000112157836 */ /* 0x004fca0000000000 */
[----:B------:R4:W-:Y:S01]  /*0230*/  STG.E desc[UR6][R2.64], R21 ;  /* 0x0000001502007986 */ /* 0x0009e2000c101906 */
[----:B------:R-:W-:Y:S05]  /*0240*/  BRA `(.L_x_4) ;  /* 0x0000000000707947 */ /* 0x000fea0003800000 */
.L_x_3:
[----:B------:R-:W-:-:S13]  /*0250*/  ISETP.NE.AND P0, PT, R19, R17, PT ;  /* 0x000000111300720c */ /* 0x000fda0003f05270 */
[----:B------:R-:W-:Y:S05]  /*0260*/  @P0 BRA `(.L_x_5) ;  /* 0x0000000000100947 */ /* 0x000fea0003800000 */
[----:B------:R-:W2:Y:S02]  /*0270*/  LDG.E R18, desc[UR6][R12.64+-0x4] ;  /* 0xfffffc060c127981 */ /* 0x000ea4000c1e1900 */
[----:B--2---:R-:W-:-:S05]  /*0280*/  VIADD R21, R18, 0x1 ;  /* 0x0000000112157836 */ /* 0x004fca0000000000 */
[----:B------:R2:W-:Y:S01]  /*0290*/  STG.E desc[UR6][R14.64], R21 ;  /* 0x000000150e007986 */ /* 0x0005e2000c101906 */
[----:B------:R-:W-:Y:S05]  /*02a0*/  BRA `(.L_x_4) ;  /* 0x0000000000587947 */ /* 0x000fea0003800000 */
.L_x_5:
[----:B------:R-:W-:Y:S01]  /*02b0*/  LOP3.LUT R18, RZ, R19, RZ, 0x33, !PT ;  /* 0x00000013ff127212 */ /* 0x000fe200078e33ff */
[----:B-1----:R-:W-:-:S03]  /*02c0*/  IMAD.WIDE R26, R19, 0x4, R10 ;  /* 0x00000004131a7825 */ /* 0x002fc600078e020a */
[----:B------:R-:W-:-:S03]  /*02d0*/  IADD3 R23, PT, PT, R18, R17, RZ ;  /* 0x0000001112177210 */ /* 0x000fc60007ffe0ff */
[----:B------:R-:W2:Y:S02]  /*02e0*/  LDG.E R27, desc[UR6][R26.64+-0x4] ;  /* 0xfffffc061a1b7981 */ /* 0x000ea4000c1e1900 */
[----:B0-----:R-:W-:-:S06]  /*02f0*/  IMAD.WIDE R22, R23, 0x4, R8 ;  /* 0x0000000417167825 */ /* 0x001fcc00078e0208 */
[----:B------:R-:W2:Y:S01]  /*0300*/  LDG.E R22, desc[UR6][R22.64] ;  /* 0x0000000616167981 */ /* 0x000ea2000c1e1900 */
[----:B------:R-:W-:-:S04]  /*0310*/  IMAD.WIDE R24, R19, 0x4, R4 ;  /* 0x0000000413187825 */ /* 0x000fc800078e0204 */
[----:B------:R-:W-:Y:S01]  /*0320*/  IMAD.WIDE R20, R19, 0x4, R6 ;  /* 0x0000000413147825 */ /* 0x000fe200078e0206 */
[----:B------:R-:W4:Y:S04]  /*0330*/  LDG.E R18, desc[UR6][R24.64+-0x4] ;  /* 0xfffffc0618127981 */ /* 0x000f28000c1e1900 */
[----:B------:R-:W4:Y:S01]  /*0340*/  LDG.E R29, desc[UR6][R24.64] ;  /* 0x00000006181d7981 */ /* 0x000f22000c1e1900 */
[----:B--2---:R-:W-:-:S13]  /*0350*/  ISETP.NE.AND P0, PT, R22, R27, PT ;  /* 0x0000001b1600720c */ /* 0x004fda0003f05270 */
[----:B------:R-:W2:Y:S01]  /*0360*/  @P0 LDG.E R28, desc[UR6][R20.64+-0x4] ;  /* 0xfffffc06141c0981 */ /* 0x000ea2000c1e1900 */
[----:B----4-:R-:W-:-:S05]  /*0370*/  VIMNMX R29, PT, PT, R18, R29, PT ;  /* 0x0000001d121d7248 */ /* 0x010fca0003fe0100 */
[----:B------:R-:W-:Y:S02]  /*0380*/  VIADD R26, R29, 0x1 ;  /* 0x000000011d1a7836 */ /* 0x000fe40000000000 */
[----:B------:R-:W-:Y:S01]  /*0390*/  IMAD.WIDE R22, R19, 0x4, R2 ;  /* 0x0000000413167825 */ /* 0x000fe200078e0202 */
[----:B--2---:R-:W-:-:S03]  /*03a0*/  @P0 ISETP.GE.AND P1, PT, R29, R28, PT ;  /* 0x0000001c1d00020c */ /* 0x004fc60003f26270 */
[----:B------:R-:W-:-:S05]  /*03b0*/  @P0 VIADD R28, R28, 0x1 ;  /* 0x000000011c1c0836 */ /* 0x000fca0000000000 */
[----:B------:R-:W-:-:S05]  /*03c0*/  @P0 SEL R27, R26, R28, !P1 ;  /* 0x0000001c1a1b0207 */ /* 0x000fca0004800000 */
[----:B------:R0:W-:Y:S04]  /*03d0*/  @P0 STG.E desc[UR6][R22.64], R27 ;  /* 0x0000001b16000986 */ /* 0x0001e8000c101906 */
[----:B------:R-:W2:Y:S02]  /*03e0*/  @!P0 LDG.E R18, desc[UR6][R20.64+-0x4] ;  /* 0xfffffc0614128981 */ /* 0x000ea4000c1e1900 */
[----:B--2---:R-:W-:-:S05]  /*03f0*/  @!P0 VIMNMX R25, PT, PT, R26, R18, PT ;  /* 0x000000121a198248 */ /* 0x004fca0003fe0100 */
[----:B------:R0:W-:Y:S02]  /*0400*/  @!P0 STG.E desc[UR6][R22.64], R25 ;  /* 0x0000001916008986 */ /* 0x0001e4000c101906 */
.L_x_4:
[----:B---3--:R-:W-:Y:S05]  /*0410*/  BSYNC.RECONVERGENT B1 ;  /* 0x0000000000017941 */ /* 0x008fea0003800200 */
.L_x_2:
[----:B------:R-:W-:-:S04]  /*0420*/  IADD3 R19, PT, PT, R19, UR4, RZ ;  /* 0x0000000413137c10 */ /* 0x000fc8000fffe0ff */
[----:B------:R-:W-:-:S13]  /*0430*/  ISETP.GT.AND P0, PT, R19, R16, PT ;  /* 0x000000101300720c */ /* 0x000fda0003f04270 */
[----:B------:R-:W-:Y:S05]  /*0440*/  @!P0 BRA `(.L_x_6) ;  /* 0xfffffffc00648947 */ /* 0x000fea000383ffff */
.L_x_1:
[----:B---3--:R-:W-:Y:S05]  /*0450*/  BSYNC.RECONVERGENT B0 ;  /* 0x0000000000007941 */ /* 0x008fea0003800200 */
.L_x_0:
[----:B------:R-:W3:Y:S01]  /*0460*/  LDCU UR5, c[0x0][0x388] ;  /* 0x00007100ff0577ac */ /* 0x000ee20008000800 */
[----:B01----:R-:W-:Y:S01]  /*0470*/  IMAD.MOV.U32 R8, RZ, RZ, R2 ;  /* 0x000000ffff087224 */ /* 0x003fe200078e0002 */
[----:B------:R-:W-:Y:S01]  /*0480*/  MOV R9, R3 ;  /* 0x0000000300097202 */ /* 0x000fe20000000f00 */
[----:B----4-:R-:W-:Y:S01]  /*0490*/  IMAD.MOV.U32 R2, RZ, RZ, R6 ;  /* 0x000000ffff027224 */ /* 0x010fe200078e0006 */
[----:B------:R-:W-:Y:S01]  /*04a0*/  MOV R3, R7 ;  /* 0x0000000700037202 */ /* 0x000fe20000000f00 */
[----:B------:R-:W-:Y:S01]  /*04b0*/  BAR.SYNC.DEFER_BLOCKING 0x0 ;  /* 0x0000000000007b1d */ /* 0x000fe20000010000 */
[C---:B---3--:R-:W-:Y:S01]  /*04c0*/  ISETP.NE.AND P0, PT, R17.reuse, UR5, PT ;  /* 0x0000000511007c0c */ /* 0x048fe2000bf05270 */
[----:B------:R-:W-:-:S12]  /*04d0*/  VIADD R17, R17, 0x1 ;  /* 0x0000000111117836 */ /* 0x000fd80000000000 */
[----:B------:R-:W-:Y:S05]  /*04e0*/  @P0 BRA `(.L_x_7) ;  /* 0xfffffff800f80947 */ /* 0x000fea000383ffff */
[----:B------:R-:W-:Y:S05]  /*04f0*/  EXIT ;  /* 0x000000000000794d */ /* 0x000fea0003800000 */
.L_x_8:
[----:B------:R-:W-:-:S00]  /*0500*/  BRA `(.L_x_8) ;  /* 0xfffffffc00fc7947 */ /* 0x000fc0000383ffff */
[----:B------:R-:W-:-:S00]  /*0510*/  NOP ;  /* 0x0000000000007918 */ /* 0x000fc00000000000 */
        /* <DEDUP_REMOVED lines=14> */
.L_x_9:


//--------------------- .nv.shared.reserved.0     --------------------------
	.section	.nv.shared.reserved.0,"aw",@nobits
	.weak		__nv_reservedSMEM_offset_0_alias
	.size		__nv_reservedSMEM_offset_0_alias, 0, 64
	.other		__nv_reservedSMEM_offset_0_alias,@"STO_CUDA_RESERVED_SHARED STV_DEFAULT"
__nv_reservedSMEM_offset_0_alias:
	.zero		0
	.zero		64


//--------------------- .nv.constant0.distance    --------------------------
	.section	.nv.constant0.distance,"a",@progbits
	.sectionflags	@""
	.align	4
.nv.constant0.distance:
	.zero		952


//--------------------- SYMBOLS --------------------------

	.type		.nv.reservedSmem.offset0,@object
	.size		.nv.reservedSmem.offset0,0x4
